	.headerflags	@"EF_CUDA_TEXMODE_UNIFIED EF_CUDA_64BIT_ADDRESS EF_CUDA_ACCELERATORS EF_CUDA_SM90 EF_CUDA_VIRTUAL_SM(EF_CUDA_SM90)"
	.elftype	@"ET_EXEC"


//--------------------- .nv.info                  --------------------------
	.section	.nv.info,"",@"SHT_CUDA_INFO"
	.align	4


	//----- nvinfo : EIATTR_REGCOUNT
	.align		4
        /*0000*/ 	.byte	0x04, 0x2f
        /*0002*/ 	.short	(.L_1 - .L_0)
	.align		4
.L_0:
        /*0004*/ 	.word	index@(triton_poi_fused_add_convolution_leaky_relu_relu_threshold_backward_8)
        /*0008*/ 	.word	0x00000012


	//----- nvinfo : EIATTR_MIN_STACK_SIZE
	.align		4
.L_1:
        /*000c*/ 	.byte	0x04, 0x12
        /*000e*/ 	.short	(.L_3 - .L_2)
	.align		4
.L_2:
        /*0010*/ 	.word	index@(triton_poi_fused_add_convolution_leaky_relu_relu_threshold_backward_8)
        /*0014*/ 	.word	0x00000000


	//----- nvinfo : EIATTR_FRAME_SIZE
	.align		4
.L_3:
        /*0018*/ 	.byte	0x04, 0x11
        /*001a*/ 	.short	(.L_5 - .L_4)
	.align		4
.L_4:
        /*001c*/ 	.word	index@(triton_poi_fused_add_convolution_leaky_relu_relu_threshold_backward_8)
        /*0020*/ 	.word	0x00000000


	//----- nvinfo : EIATTR_MIN_STACK_SIZE
	.align		4
.L_5:
        /*0024*/ 	.byte	0x04, 0x12
        /*0026*/ 	.short	(.L_7 - .L_6)
	.align		4
.L_6:
        /*0028*/ 	.word	index@(triton_poi_fused_add_convolution_leaky_relu_relu_threshold_backward_8)
        /*002c*/ 	.word	0x00000000
.L_7:


//--------------------- .nv.info.triton_poi_fused_add_convolution_leaky_relu_relu_threshold_backward_8 --------------------------
	.section	.nv.info.triton_poi_fused_add_convolution_leaky_relu_relu_threshold_backward_8,"",@"SHT_CUDA_INFO"
	.sectionflags	@""
	.align	4


	//----- nvinfo : EIATTR_CUDA_API_VERSION
	.align		4
        /*0000*/ 	.byte	0x04, 0x37
        /*0002*/ 	.short	(.L_9 - .L_8)
.L_8:
        /*0004*/ 	.word	0x0000007c


	//----- nvinfo : EIATTR_KPARAM_INFO
	.align		4
.L_9:
        /*0008*/ 	.byte	0x04, 0x17
        /*000a*/ 	.short	(.L_11 - .L_10)
.L_10:
        /*000c*/ 	.word	0x00000000
        /*0010*/ 	.short	0x0006
        /*0012*/ 	.short	0x0030
        /*0014*/ 	.byte	0x00, 0xf0, 0x11, 0x00


	//----- nvinfo : EIATTR_KPARAM_INFO
	.align		4
.L_11:
        /*0018*/ 	.byte	0x04, 0x17
        /*001a*/ 	.short	(.L_13 - .L_12)
.L_12:
        /*001c*/ 	.word	0x00000000
        /*0020*/ 	.short	0x0005
        /*0022*/ 	.short	0x0028
        /*0024*/ 	.byte	0x00, 0xf4, 0x21, 0x00


	//----- nvinfo : EIATTR_KPARAM_INFO
	.align		4
.L_13:
        /*0028*/ 	.byte	0x04, 0x17
        /*002a*/ 	.short	(.L_15 - .L_14)
.L_14:
        /*002c*/ 	.word	0x00000000
        /*0030*/ 	.short	0x0004
        /*0032*/ 	.short	0x0020
        /*0034*/ 	.byte	0x00, 0xf4, 0x21, 0x00


	//----- nvinfo : EIATTR_KPARAM_INFO
	.align		4
.L_15:
        /*0038*/ 	.byte	0x04, 0x17
        /*003a*/ 	.short	(.L_17 - .L_16)
.L_16:
        /*003c*/ 	.word	0x00000000
        /*0040*/ 	.short	0x0003
        /*0042*/ 	.short	0x0018
        /*0044*/ 	.byte	0x00, 0xf4, 0x21, 0x00


	//----- nvinfo : EIATTR_KPARAM_INFO
	.align		4
.L_17:
        /*0048*/ 	.byte	0x04, 0x17
        /*004a*/ 	.short	(.L_19 - .L_18)
.L_18:
        /*004c*/ 	.word	0x00000000
        /*0050*/ 	.short	0x0002
        /*0052*/ 	.short	0x0010
        /*0054*/ 	.byte	0x00, 0xf4, 0x21, 0x00


	//----- nvinfo : EIATTR_KPARAM_INFO
	.align		4
.L_19:
        /*0058*/ 	.byte	0x04, 0x17
        /*005a*/ 	.short	(.L_21 - .L_20)
.L_20:
        /*005c*/ 	.word	0x00000000
        /*0060*/ 	.short	0x0001
        /*0062*/ 	.short	0x0008
        /*0064*/ 	.byte	0x00, 0xf4, 0x21, 0x00


	//----- nvinfo : EIATTR_KPARAM_INFO
	.align		4
.L_21:
        /*0068*/ 	.byte	0x04, 0x17
        /*006a*/ 	.short	(.L_23 - .L_22)
.L_22:
        /*006c*/ 	.word	0x00000000
        /*0070*/ 	.short	0x0000
        /*0072*/ 	.short	0x0000
        /*0074*/ 	.byte	0x00, 0xf4, 0x21, 0x00


	//----- nvinfo : EIATTR_SPARSE_MMA_MASK
	.align		4
.L_23:
        /*0078*/ 	.byte	0x03, 0x50
        /*007a*/ 	.short	0x0000


	//----- nvinfo : EIATTR_MAXREG_COUNT
	.align		4
        /*007c*/ 	.byte	0x03, 0x1b
        /*007e*/ 	.short	0x00ff


	//----- nvinfo : EIATTR_EXIT_INSTR_OFFSETS
	.align		4
        /*0080*/ 	.byte	0x04, 0x1c
        /*0082*/ 	.short	(.L_25 - .L_24)


	//   ....[0]....
.L_24:
        /*0084*/ 	.word	0x00000320


	//   ....[1]....
        /*0088*/ 	.word	0x00000340


	//----- nvinfo : EIATTR_REQNTID
	.align		4
.L_25:
        /*008c*/ 	.byte	0x04, 0x10
        /*008e*/ 	.short	(.L_27 - .L_26)
.L_26:
        /*0090*/ 	.word	0x00000080
        /*0094*/ 	.word	0x00000001
        /*0098*/ 	.word	0x00000001


	//----- nvinfo : EIATTR_CBANK_PARAM_SIZE
	.align		4
.L_27:
        /*009c*/ 	.byte	0x03, 0x19
        /*009e*/ 	.short	0x0034


	//----- nvinfo : EIATTR_PARAM_CBANK
	.align		4
        /*00a0*/ 	.byte	0x04, 0x0a
        /*00a2*/ 	.short	(.L_29 - .L_28)
	.align		4
.L_28:
        /*00a4*/ 	.word	index@(.nv.constant0.triton_poi_fused_add_convolution_leaky_relu_relu_threshold_backward_8)
        /*00a8*/ 	.short	0x0210
        /*00aa*/ 	.short	0x0034


	//----- nvinfo : EIATTR_SW_WAR
	.align		4
.L_29:
        /*00ac*/ 	.byte	0x04, 0x36
        /*00ae*/ 	.short	(.L_31 - .L_30)
.L_30:
        /*00b0*/ 	.word	0x00000008
.L_31:


//--------------------- .nv.callgraph             --------------------------
	.section	.nv.callgraph,"",@"SHT_CUDA_CALLGRAPH"
	.align	4
	.sectionentsize	8
	.align		4
        /*0000*/ 	.word	0x00000000
	.align		4
        /*0004*/ 	.word	0xffffffff
	.align		4
        /*0008*/ 	.word	0x00000000
	.align		4
        /*000c*/ 	.word	0xfffffffe
	.align		4
        /*0010*/ 	.word	0x00000000
	.align		4
        /*0014*/ 	.word	0xfffffffd
	.align		4
        /*0018*/ 	.word	0x00000000
	.align		4
        /*001c*/ 	.word	0xfffffffc


//--------------------- .text.triton_poi_fused_add_convolution_leaky_relu_relu_threshold_backward_8 --------------------------
	.section	.text.triton_poi_fused_add_convolution_leaky_relu_relu_threshold_backward_8,"ax",@progbits
	.align	128
        .global         triton_poi_fused_add_convolution_leaky_relu_relu_threshold_backward_8
        .type           triton_poi_fused_add_convolution_leaky_relu_relu_threshold_backward_8,@function
        .size           triton_poi_fused_add_convolution_leaky_relu_relu_threshold_backward_8,(.L_x_1 - triton_poi_fused_add_convolution_leaky_relu_relu_threshold_backward_8)
        .other          triton_poi_fused_add_convolution_leaky_relu_relu_threshold_backward_8,@"STO_CUDA_ENTRY STV_DEFAULT"
triton_poi_fused_add_convolution_leaky_relu_relu_threshold_backward_8:
.text.triton_poi_fused_add_convolution_leaky_relu_relu_threshold_backward_8:
[----:B------:R-:W0:Y:S02]  /*0000*/  LDC R1, c[0x0][0x28] ;  /* 0x00000a00ff017b82 */ /* 0x000e240000000800 */
[----:B------:R-:W1:Y:S01]  /*0010*/  S2R R5, SR_TID.X ;  /* 0x0000000000057919 */ /* 0x000e620000002100 */
[----:B------:R-:W2:Y:S01]  /*0020*/  LDC.64 R8, c[0x0][0x220] ;  /* 0x00008800ff087b82 */ /* 0x000ea20000000a00 */
[----:B------:R-:W-:Y:S01]  /*0030*/  IMAD.MOV.U32 R15, RZ, RZ, RZ ;  /* 0x000000ffff0f7224 */ /* 0x000fe200078e00ff */
[----:B------:R-:W-:Y:S01]  /*0040*/  ULDC.64 UR4, c[0x0][0x208] ;  /* 0x0000820000047ab9 */ /* 0x000fe20000000a00 */
[----:B------:R-:W3:Y:S01]  /*0050*/  S2R R0, SR_CTAID.X ;  /* 0x0000000000007919 */ /* 0x000ee20000002500 */
[----:B------:R-:W-:Y:S01]  /*0060*/  ULDC.64 UR6, c[0x0][0x230] ;  /* 0x00008c0000067ab9 */ /* 0x000fe20000000a00 */
[----:B------:R-:W-:-:S03]  /*0070*/  ULDC.64 UR8, c[0x0][0x238] ;  /* 0x00008e0000087ab9 */ /* 0x000fc60000000a00 */
[----:B------:R-:W4:Y:S08]  /*0080*/  LDC.64 R6, c[0x0][0x218] ;  /* 0x00008600ff067b82 */ /* 0x000f300000000a00 */
[----:B------:R-:W5:Y:S01]  /*0090*/  LDC.64 R10, c[0x0][0x228] ;  /* 0x00008a00ff0a7b82 */ /* 0x000f620000000a00 */
[----:B-1----:R-:W-:Y:S02]  /*00a0*/  LOP3.LUT R5, R5, 0x7f, RZ, 0xc0, !PT ;  /* 0x0000007f05057812 */ /* 0x002fe400078ec0ff */
[----:B---3--:R-:W-:-:S03]  /*00b0*/  SHF.R.S32.HI R2, RZ, 0x18, R0 ;  /* 0x00000018ff027819 */ /* 0x008fc60000011400 */
[----:B------:R-:W-:Y:S01]  /*00c0*/  IMAD R5, R0, 0x80, R5 ;  /* 0x0000008000057824 */ /* 0x000fe200078e0205 */
[----:B------:R-:W-:Y:S02]  /*00d0*/  SGXT R0, R2, 0x1 ;  /* 0x000000010200781a */ /* 0x000fe40000000200 */
[----:B------:R-:W1:Y:S02]  /*00e0*/  LDC.64 R2, c[0x0][0x210] ;  /* 0x00008400ff027b82 */ /* 0x000e640000000a00 */
[----:B------:R-:W-:Y:S02]  /*00f0*/  ISETP.GE.AND P0, PT, R5, 0x400, PT ;  /* 0x000004000500780c */ /* 0x000fe40003f06270 */
[----:B------:R-:W-:-:S04]  /*0100*/  LEA.HI R0, R0, R5, RZ, 0x2 ;  /* 0x0000000500007211 */ /* 0x000fc800078f10ff */
[--C-:B------:R-:W-:Y:S02]  /*0110*/  SHF.R.S32.HI R4, RZ, 0x2, R0.reuse ;  /* 0x00000002ff047819 */ /* 0x100fe40000011400 */
[----:B------:R-:W-:-:S04]  /*0120*/  SHF.R.S32.HI R13, RZ, 0x1f, R0 ;  /* 0x0000001fff0d7819 */ /* 0x000fc80000011400 */
[----:B------:R-:W-:-:S04]  /*0130*/  LEA.HI R13, R13, R4, RZ, 0x6 ;  /* 0x000000040d0d7211 */ /* 0x000fc800078f30ff */
[----:B------:R-:W-:Y:S01]  /*0140*/  LOP3.LUT R13, R13, 0xffffffc0, RZ, 0xc0, !PT ;  /* 0xffffffc00d0d7812 */ /* 0x000fe200078ec0ff */
[----:B------:R-:W-:-:S04]  /*0150*/  IMAD.MOV.U32 R0, RZ, RZ, RZ ;  /* 0x000000ffff007224 */ /* 0x000fc800078e00ff */
[----:B------:R-:W-:Y:S02]  /*0160*/  IMAD.IADD R13, R4, 0x1, -R13 ;  /* 0x00000001040d7824 */ /* 0x000fe400078e0a0d */
[----:B----4-:R-:W-:-:S04]  /*0170*/  IMAD.WIDE R6, R5, 0x4, R6 ;  /* 0x0000000405067825 */ /* 0x010fc800078e0206 */
[C---:B--2---:R-:W-:Y:S01]  /*0180*/  IMAD.WIDE R8, R13.reuse, 0x4, R8 ;  /* 0x000000040d087825 */ /* 0x044fe200078e0208 */
[----:B------:R-:W2:Y:S03]  /*0190*/  @!P0 LDG.E R0, desc[UR4][R6.64] ;  /* 0x0000000406008981 */ /* 0x000ea6000c1e1900 */
[----:B-----5:R-:W-:Y:S01]  /*01a0*/  IMAD.WIDE R10, R13, 0x4, R10 ;  /* 0x000000040d0a7825 */ /* 0x020fe200078e020a */
[----:B------:R3:W2:Y:S03]  /*01b0*/  @!P0 LDG.E.EL R15, desc[UR4][R8.64] ;  /* 0x00000004080f8981 */ /* 0x0006a6000c2e1900 */
[----:B------:R-:W-:Y:S02]  /*01c0*/  IMAD.MOV.U32 R13, RZ, RZ, RZ ;  /* 0x000000ffff0d7224 */ /* 0x000fe400078e00ff */
[----:B------:R-:W-:-:S02]  /*01d0*/  IMAD.MOV.U32 R4, RZ, RZ, RZ ;  /* 0x000000ffff047224 */ /* 0x000fc400078e00ff */
[----:B-1----:R-:W-:Y:S02]  /*01e0*/  IMAD.WIDE R2, R5, 0x4, R2 ;  /* 0x0000000405027825 */ /* 0x002fe400078e0202 */
[----:B------:R-:W4:Y:S04]  /*01f0*/  @!P0 LDG.E.EL R13, desc[UR4][R10.64] ;  /* 0x000000040a0d8981 */ /* 0x000f28000c2e1900 */
[----:B------:R-:W4:Y:S01]  /*0200*/  @!P0 LDG.E R4, desc[UR4][R2.64] ;  /* 0x0000000402048981 */ /* 0x000f22000c1e1900 */
[----:B---3--:R-:W-:Y:S01]  /*0210*/  IADD3 R8, P2, R5, UR6, RZ ;  /* 0x0000000605087c10 */ /* 0x008fe2000ff5e0ff */
[----:B--2---:R-:W-:Y:S01]  /*0220*/  FADD R12, R15, R0 ;  /* 0x000000000f0c7221 */ /* 0x004fe20000000000 */
[----:B------:R-:W-:-:S04]  /*0230*/  FSETP.GEU.AND P1, PT, R0, -R15, PT ;  /* 0x8000000f0000720b */ /* 0x000fc80003f2e000 */
[----:B------:R-:W-:Y:S01]  /*0240*/  FSEL R12, R12, RZ, P1 ;  /* 0x000000ff0c0c7208 */ /* 0x000fe20000800000 */
[----:B----4-:R-:W-:-:S05]  /*0250*/  FADD R13, R13, R4 ;  /* 0x000000040d0d7221 */ /* 0x010fca0000000000 */
[C---:B------:R-:W-:Y:S01]  /*0260*/  FSETP.GT.AND P1, PT, R12.reuse, -R13, PT ;  /* 0x8000000d0c00720b */ /* 0x040fe20003f24000 */
[----:B------:R-:W-:Y:S01]  /*0270*/  FADD R13, R12, R13 ;  /* 0x0000000d0c0d7221 */ /* 0x000fe20000000000 */
[----:B------:R-:W-:Y:S02]  /*0280*/  SHF.R.S32.HI R0, RZ, 0x1f, R5 ;  /* 0x0000001fff007819 */ /* 0x000fe40000011405 */
[----:B------:R-:W-:Y:S02]  /*0290*/  SEL R7, RZ, 0x1, !P1 ;  /* 0x00000001ff077807 */ /* 0x000fe40004800000 */
[----:B------:R-:W-:Y:S02]  /*02a0*/  IADD3.X R9, R0, UR7, RZ, P2, !PT ;  /* 0x0000000700097c10 */ /* 0x000fe400097fe4ff */
[----:B------:R-:W-:-:S05]  /*02b0*/  IADD3 R4, P2, R5, UR8, RZ ;  /* 0x0000000805047c10 */ /* 0x000fca000ff5e0ff */
[----:B------:R-:W-:Y:S01]  /*02c0*/  @!P1 FMUL R13, R13, 0.0099999997764825820923 ;  /* 0x3c23d70a0d0d9820 */ /* 0x000fe20000400000 */
[----:B------:R-:W-:Y:S01]  /*02d0*/  FSETP.GTU.AND P3, PT, R12, RZ, PT ;  /* 0x000000ff0c00720b */ /* 0x000fe20003f6c000 */
[----:B------:R1:W-:Y:S01]  /*02e0*/  @!P0 STG.E.U8 desc[UR4][R8.64], R7 ;  /* 0x0000000708008986 */ /* 0x0003e2000c101104 */
[----:B------:R-:W-:-:S03]  /*02f0*/  IADD3.X R5, R0, UR9, RZ, P2, !PT ;  /* 0x0000000900057c10 */ /* 0x000fc600097fe4ff */
[----:B------:R1:W-:Y:S01]  /*0300*/  @!P0 STG.E desc[UR4][R2.64], R13 ;  /* 0x0000000d02008986 */ /* 0x0003e2000c101904 */
[----:B------:R-:W-:Y:S01]  /*0310*/  SEL R11, RZ, 0x1, P3 ;  /* 0x00000001ff0b7807 */ /* 0x000fe20001800000 */
[----:B------:R-:W-:Y:S06]  /*0320*/  @P0 EXIT ;  /* 0x000000000000094d */ /* 0x000fec0003800000 */
[----:B------:R-:W-:Y:S01]  /*0330*/  STG.E.U8 desc[UR4][R4.64], R11 ;  /* 0x0000000b04007986 */ /* 0x000fe2000c101104 */
[----:B------:R-:W-:Y:S05]  /*0340*/  EXIT ;  /* 0x000000000000794d */ /* 0x000fea0003800000 */
.L_x_0:
[----:B------:R-:W-:-:S00]  /*0350*/  BRA `(.L_x_0) ;  /* 0xfffffffc00fc7947 */ /* 0x000fc0000383ffff */
[----:B------:R-:W-:-:S00]  /*0360*/  NOP ;  /* 0x0000000000007918 */ /* 0x000fc00000000000 */
        /* <DEDUP_REMOVED lines=9> */
.L_x_1:


//--------------------- .nv.constant0.triton_poi_fused_add_convolution_leaky_relu_relu_threshold_backward_8 --------------------------
	.section	.nv.constant0.triton_poi_fused_add_convolution_leaky_relu_relu_threshold_backward_8,"a",@progbits
	.sectionflags	@""
	.align	4
.nv.constant0.triton_poi_fused_add_convolution_leaky_relu_relu_threshold_backward_8:
	.zero		580
